//
// Generated by NVIDIA NVVM Compiler
//
// Compiler Build ID: CL-36424714
// Cuda compilation tools, release 13.0, V13.0.88
// Based on NVVM 20.0.0
//

.version 9.0
.target sm_100
.address_size 64

	// .globl	_Z7kernel1PPdS_S_i

.visible .entry _Z7kernel1PPdS_S_i(
	.param .u64 .ptr .align 1 _Z7kernel1PPdS_S_i_param_0,
	.param .u64 .ptr .align 1 _Z7kernel1PPdS_S_i_param_1,
	.param .u64 .ptr .align 1 _Z7kernel1PPdS_S_i_param_2,
	.param .u32 _Z7kernel1PPdS_S_i_param_3
)
{
	.reg .b32 	%r<6>;
	.reg .b64 	%rd<17>;
	.reg .b64 	%fd<4>;

	ld.param.u64 	%rd1, [_Z7kernel1PPdS_S_i_param_0];
	ld.param.u64 	%rd2, [_Z7kernel1PPdS_S_i_param_1];
	ld.param.u64 	%rd3, [_Z7kernel1PPdS_S_i_param_2];
	ld.param.u32 	%r1, [_Z7kernel1PPdS_S_i_param_3];
	cvta.to.global.u64 	%rd4, %rd2;
	cvta.to.global.u64 	%rd5, %rd3;
	cvta.to.global.u64 	%rd6, %rd1;
	mov.u32 	%r2, %ntid.x;
	mov.u32 	%r3, %ctaid.x;
	mov.u32 	%r4, %tid.x;
	mad.lo.s32 	%r5, %r2, %r3, %r4;
	mul.wide.s32 	%rd7, %r5, 8;
	add.s64 	%rd8, %rd6, %rd7;
	ld.global.u64 	%rd9, [%rd8];
	cvta.to.global.u64 	%rd10, %rd9;
	mul.wide.s32 	%rd11, %r1, 8;
	add.s64 	%rd12, %rd10, %rd11;
	ld.global.f64 	%fd1, [%rd12];
	add.s64 	%rd13, %rd5, %rd7;
	st.global.f64 	[%rd13], %fd1;
	ld.global.u64 	%rd14, [%rd8];
	cvta.to.global.u64 	%rd15, %rd14;
	ld.global.f64 	%fd2, [%rd15];
	div.rn.f64 	%fd3, %fd2, %fd1;
	add.s64 	%rd16, %rd4, %rd7;
	st.global.f64 	[%rd16], %fd3;
	ret;

}


// ===== COMPILED SASS (sm_100) =====

	.target	sm_100

	.elftype	@"ET_EXEC"


//--------------------- .note.nv.tkinfo           --------------------------
	.section	.note.nv.tkinfo,"",@"SHT_NOTE"
	.sectionflags	@"SHF_NOTE_NV_TKINFO"
	.tkinfo
        /*0018*/ 	.word	0x00000002
        /*0030*/ 	.string	""
        /*0030*/ 	.string	"ptxas"
        /*0030*/ 	.string	"Cuda compilation tools, release 13.0, V13.0.88"
        /*0030*/ 	.string	"Build cuda_13.0.r13.0/compiler.36424714_0"
        /*0030*/ 	.string	"-arch sm_100 -m 64 "



//--------------------- .note.nv.cuinfo           --------------------------
	.section	.note.nv.cuinfo,"",@"SHT_NOTE"
	.sectionflags	@"SHF_NOTE_NV_CUINFO"
        /*0018*/ 	.short	0x0002
        /*001a*/ 	.short	0x0064
        /*001c*/ 	.short	0x0082
	.zero		2


//--------------------- .nv.info                  --------------------------
	.section	.nv.info,"",@"SHT_CUDA_INFO"
	.align	4


	//----- nvinfo : EIATTR_REGCOUNT
	.align		4
        /*0000*/ 	.byte	0x04, 0x2f
        /*0002*/ 	.short	(.L_1 - .L_0)
	.align		4
.L_0:
        /*0004*/ 	.word	index@(_Z7kernel1PPdS_S_i)
        /*0008*/ 	.word	0x00000019


	//----- nvinfo : EIATTR_FRAME_SIZE
	.align		4
.L_1:
        /*000c*/ 	.byte	0x04, 0x11
        /*000e*/ 	.short	(.L_3 - .L_2)
	.align		4
.L_2:
        /*0010*/ 	.word	index@($__internal_0_$__cuda_sm20_div_rn_f64_full)
        /*0014*/ 	.word	0x00000000


	//----- nvinfo : EIATTR_FRAME_SIZE
	.align		4
.L_3:
        /*0018*/ 	.byte	0x04, 0x11
        /*001a*/ 	.short	(.L_5 - .L_4)
	.align		4
.L_4:
        /*001c*/ 	.word	index@(_Z7kernel1PPdS_S_i)
        /*0020*/ 	.word	0x00000000


	//----- nvinfo : EIATTR_MIN_STACK_SIZE
	.align		4
.L_5:
        /*0024*/ 	.byte	0x04, 0x12
        /*0026*/ 	.short	(.L_7 - .L_6)
	.align		4
.L_6:
        /*0028*/ 	.word	index@(_Z7kernel1PPdS_S_i)
        /*002c*/ 	.word	0x00000000
.L_7:


//--------------------- .nv.compat                --------------------------
	.section	.nv.compat,"",@"SHT_CUDA_COMPAT_INFO"
	.align	4
        /*0000*/ 	.byte	0x02, 0x09, 0x00, 0x00, 0x02, 0x02, 0x01, 0x00, 0x02, 0x05, 0x05, 0x00, 0x03, 0x07, 0x01, 0x01
        /*0010*/ 	.byte	0x02, 0x03, 0x00, 0x00, 0x02, 0x06, 0x01, 0x00, 0x04, 0x0b, 0x08, 0x00, 0x01, 0x00, 0x00, 0x00
        /*0020*/ 	.byte	0x00, 0x00, 0x00, 0x00


//--------------------- .nv.info._Z7kernel1PPdS_S_i --------------------------
	.section	.nv.info._Z7kernel1PPdS_S_i,"",@"SHT_CUDA_INFO"
	.sectionflags	@""
	.align	4


	//----- nvinfo : EIATTR_CUDA_API_VERSION
	.align		4
        /*0000*/ 	.byte	0x04, 0x37
        /*0002*/ 	.short	(.L_9 - .L_8)
.L_8:
        /*0004*/ 	.word	0x00000082


	//----- nvinfo : EIATTR_KPARAM_INFO
	.align		4
.L_9:
        /*0008*/ 	.byte	0x04, 0x17
        /*000a*/ 	.short	(.L_11 - .L_10)
.L_10:
        /*000c*/ 	.word	0x00000000
        /*0010*/ 	.short	0x0003
        /*0012*/ 	.short	0x0018
        /*0014*/ 	.byte	0x00, 0xf0, 0x11, 0x00


	//----- nvinfo : EIATTR_KPARAM_INFO
	.align		4
.L_11:
        /*0018*/ 	.byte	0x04, 0x17
        /*001a*/ 	.short	(.L_13 - .L_12)
.L_12:
        /*001c*/ 	.word	0x00000000
        /*0020*/ 	.short	0x0002
        /*0022*/ 	.short	0x0010
        /*0024*/ 	.byte	0x00, 0xf5, 0x21, 0x00


	//----- nvinfo : EIATTR_KPARAM_INFO
	.align		4
.L_13:
        /*0028*/ 	.byte	0x04, 0x17
        /*002a*/ 	.short	(.L_15 - .L_14)
.L_14:
        /*002c*/ 	.word	0x00000000
        /*0030*/ 	.short	0x0001
        /*0032*/ 	.short	0x0008
        /*0034*/ 	.byte	0x00, 0xf5, 0x21, 0x00


	//----- nvinfo : EIATTR_KPARAM_INFO
	.align		4
.L_15:
        /*0038*/ 	.byte	0x04, 0x17
        /*003a*/ 	.short	(.L_17 - .L_16)
.L_16:
        /*003c*/ 	.word	0x00000000
        /*0040*/ 	.short	0x0000
        /*0042*/ 	.short	0x0000
        /*0044*/ 	.byte	0x00, 0xf5, 0x21, 0x00


	//----- nvinfo : EIATTR_SPARSE_MMA_MASK
	.align		4
.L_17:
        /*0048*/ 	.byte	0x03, 0x50
        /*004a*/ 	.short	0x0000


	//----- nvinfo : EIATTR_MAXREG_COUNT
	.align		4
        /*004c*/ 	.byte	0x03, 0x1b
        /*004e*/ 	.short	0x00ff


	//----- nvinfo : EIATTR_MERCURY_ISA_VERSION
	.align		4
        /*0050*/ 	.byte	0x03, 0x5f
        /*0052*/ 	.short	0x0101


	//----- nvinfo : EIATTR_VRC_CTA_INIT_COUNT
	.align		4
        /*0054*/ 	.byte	0x02, 0x4a
	.zero		1
	.zero		1


	//----- nvinfo : EIATTR_EXIT_INSTR_OFFSETS
	.align		4
        /*0058*/ 	.byte	0x04, 0x1c
        /*005a*/ 	.short	(.L_19 - .L_18)


	//   ....[0]....
.L_18:
        /*005c*/ 	.word	0x00000260


	//----- nvinfo : EIATTR_CRS_STACK_SIZE
	.align		4
.L_19:
        /*0060*/ 	.byte	0x04, 0x1e
        /*0062*/ 	.short	(.L_21 - .L_20)
.L_20:
        /*0064*/ 	.word	0x00000000


	//----- nvinfo : EIATTR_CBANK_PARAM_SIZE
	.align		4
.L_21:
        /*0068*/ 	.byte	0x03, 0x19
        /*006a*/ 	.short	0x001c


	//----- nvinfo : EIATTR_PARAM_CBANK
	.align		4
        /*006c*/ 	.byte	0x04, 0x0a
        /*006e*/ 	.short	(.L_23 - .L_22)
	.align		4
.L_22:
        /*0070*/ 	.word	index@(.nv.constant0._Z7kernel1PPdS_S_i)
        /*0074*/ 	.short	0x0380
        /*0076*/ 	.short	0x001c


	//----- nvinfo : EIATTR_SW_WAR
	.align		4
.L_23:
        /*0078*/ 	.byte	0x04, 0x36
        /*007a*/ 	.short	(.L_25 - .L_24)
.L_24:
        /*007c*/ 	.word	0x00000008
.L_25:


//--------------------- .nv.callgraph             --------------------------
	.section	.nv.callgraph,"",@"SHT_CUDA_CALLGRAPH"
	.align	4
	.sectionentsize	8
	.align		4
        /*0000*/ 	.word	0x00000000
	.align		4
        /*0004*/ 	.word	0xffffffff
	.align		4
        /*0008*/ 	.word	0x00000000
	.align		4
        /*000c*/ 	.word	0xfffffffe
	.align		4
        /*0010*/ 	.word	0x00000000
	.align		4
        /*0014*/ 	.word	0xfffffffd
	.align		4
        /*0018*/ 	.word	0x00000000
	.align		4
        /*001c*/ 	.word	0xfffffffc


//--------------------- .text._Z7kernel1PPdS_S_i  --------------------------
	.section	.text._Z7kernel1PPdS_S_i,"ax",@progbits
	.align	128
        .global         _Z7kernel1PPdS_S_i
        .type           _Z7kernel1PPdS_S_i,@function
        .size           _Z7kernel1PPdS_S_i,(.L_x_8 - _Z7kernel1PPdS_S_i)
        .other          _Z7kernel1PPdS_S_i,@"STO_CUDA_ENTRY STV_DEFAULT"
_Z7kernel1PPdS_S_i:
.text._Z7kernel1PPdS_S_i:
[----:B------:R-:W-:Y:S01]  /*0000*/  LDC R1, c[0x0][0x37c] ;  /* 0x0000df00ff017b82 */ /* 0x000fe20000000800 */
[----:B------:R-:W0:Y:S07]  /*0010*/  S2R R0, SR_CTAID.X ;  /* 0x0000000000007919 */ /* 0x000e2e0000002500 */
[----:B------:R-:W1:Y:S01]  /*0020*/  LDC.64 R2, c[0x0][0x380] ;  /* 0x0000e000ff027b82 */ /* 0x000e620000000a00 */
[----:B------:R-:W0:Y:S01]  /*0030*/  LDCU UR6, c[0x0][0x360] ;  /* 0x00006c00ff0677ac */ /* 0x000e220008000800 */
[----:B------:R-:W0:Y:S01]  /*0040*/  S2R R5, SR_TID.X ;  /* 0x0000000000057919 */ /* 0x000e220000002100 */
[----:B------:R-:W2:Y:S05]  /*0050*/  LDCU.64 UR4, c[0x0][0x358] ;  /* 0x00006b00ff0477ac */ /* 0x000eaa0008000a00 */
[----:B------:R-:W3:Y:S08]  /*0060*/  LDC R7, c[0x0][0x398] ;  /* 0x0000e600ff077b82 */ /* 0x000ef00000000800 */
[----:B------:R-:W4:Y:S01]  /*0070*/  LDC.64 R8, c[0x0][0x390] ;  /* 0x0000e400ff087b82 */ /* 0x000f220000000a00 */
[----:B0-----:R-:W-:-:S04]  /*0080*/  IMAD R0, R0, UR6, R5 ;  /* 0x0000000600007c24 */ /* 0x001fc8000f8e0205 */
[----:B-1----:R-:W-:-:S05]  /*0090*/  IMAD.WIDE R2, R0, 0x8, R2 ;  /* 0x0000000800027825 */ /* 0x002fca00078e0202 */
[----:B--2---:R-:W3:Y:S02]  /*00a0*/  LDG.E.64 R4, desc[UR4][R2.64] ;  /* 0x0000000402047981 */ /* 0x004ee4000c1e1b00 */
[----:B---3--:R-:W-:-:S06]  /*00b0*/  IMAD.WIDE R4, R7, 0x8, R4 ;  /* 0x0000000807047825 */ /* 0x008fcc00078e0204 */
[----:B------:R-:W2:Y:S01]  /*00c0*/  LDG.E.64 R4, desc[UR4][R4.64] ;  /* 0x0000000404047981 */ /* 0x000ea2000c1e1b00 */
[----:B----4-:R-:W-:-:S05]  /*00d0*/  IMAD.WIDE R8, R0, 0x8, R8 ;  /* 0x0000000800087825 */ /* 0x010fca00078e0208 */
[----:B--2---:R0:W-:Y:S04]  /*00e0*/  STG.E.64 desc[UR4][R8.64], R4 ;  /* 0x0000000408007986 */ /* 0x0041e8000c101b04 */
[----:B------:R-:W2:Y:S01]  /*00f0*/  LDG.E.64 R6, desc[UR4][R2.64] ;  /* 0x0000000402067981 */ /* 0x000ea2000c1e1b00 */
[----:B------:R-:W1:Y:S01]  /*0100*/  MUFU.RCP64H R11, R5 ;  /* 0x00000005000b7308 */ /* 0x000e620000001800 */
[----:B------:R-:W-:-:S06]  /*0110*/  IMAD.MOV.U32 R10, RZ, RZ, 0x1 ;  /* 0x00000001ff0a7424 */ /* 0x000fcc00078e00ff */
[----:B-1----:R-:W-:-:S08]  /*0120*/  DFMA R12, -R4, R10, 1 ;  /* 0x3ff00000040c742b */ /* 0x002fd0000000010a */
[----:B------:R-:W-:Y:S01]  /*0130*/  DFMA R12, R12, R12, R12 ;  /* 0x0000000c0c0c722b */ /* 0x000fe2000000000c */
[----:B--2---:R-:W2:Y:S07]  /*0140*/  LDG.E.64 R6, desc[UR4][R6.64] ;  /* 0x0000000406067981 */ /* 0x004eae000c1e1b00 */
[----:B------:R-:W-:Y:S01]  /*0150*/  DFMA R12, R10, R12, R10 ;  /* 0x0000000c0a0c722b */ /* 0x000fe2000000000a */
[----:B------:R-:W-:Y:S07]  /*0160*/  BSSY.RECONVERGENT B0, `(.L_x_0) ;  /* 0x000000c000007945 */ /* 0x000fee0003800200 */
[----:B------:R-:W-:-:S08]  /*0170*/  DFMA R10, -R4, R12, 1 ;  /* 0x3ff00000040a742b */ /* 0x000fd0000000010c */
[----:B------:R-:W-:-:S08]  /*0180*/  DFMA R10, R12, R10, R12 ;  /* 0x0000000a0c0a722b */ /* 0x000fd0000000000c */
[----:B--2---:R-:W-:Y:S01]  /*0190*/  DMUL R12, R6, R10 ;  /* 0x0000000a060c7228 */ /* 0x004fe20000000000 */
[----:B------:R-:W-:-:S07]  /*01a0*/  FSETP.GEU.AND P1, PT, |R7|, 6.5827683646048100446e-37, PT ;  /* 0x036000000700780b */ /* 0x000fce0003f2e200 */
[----:B0-----:R-:W-:-:S08]  /*01b0*/  DFMA R8, -R4, R12, R6 ;  /* 0x0000000c0408722b */ /* 0x001fd00000000106 */
[----:B------:R-:W-:-:S10]  /*01c0*/  DFMA R2, R10, R8, R12 ;  /* 0x000000080a02722b */ /* 0x000fd4000000000c */
[----:B------:R-:W-:-:S05]  /*01d0*/  FFMA R8, RZ, R5, R3 ;  /* 0x00000005ff087223 */ /* 0x000fca0000000003 */
[----:B------:R-:W-:-:S13]  /*01e0*/  FSETP.GT.AND P0, PT, |R8|, 1.469367938527859385e-39, PT ;  /* 0x001000000800780b */ /* 0x000fda0003f04200 */
[----:B------:R-:W-:Y:S05]  /*01f0*/  @P0 BRA P1, `(.L_x_1) ;  /* 0x0000000000080947 */ /* 0x000fea0000800000 */
[----:B------:R-:W-:-:S07]  /*0200*/  MOV R10, 0x220 ;  /* 0x00000220000a7802 */ /* 0x000fce0000000f00 */
[----:B------:R-:W-:Y:S05]  /*0210*/  CALL.REL.NOINC `($__internal_0_$__cuda_sm20_div_rn_f64_full) ;  /* 0x0000000000147944 */ /* 0x000fea0003c00000 */
.L_x_1:
[----:B------:R-:W-:Y:S05]  /*0220*/  BSYNC.RECONVERGENT B0 ;  /* 0x0000000000007941 */ /* 0x000fea0003800200 */
.L_x_0:
[----:B------:R-:W0:Y:S02]  /*0230*/  LDC.64 R4, c[0x0][0x388] ;  /* 0x0000e200ff047b82 */ /* 0x000e240000000a00 */
[----:B0-----:R-:W-:-:S05]  /*0240*/  IMAD.WIDE R4, R0, 0x8, R4 ;  /* 0x0000000800047825 */ /* 0x001fca00078e0204 */
[----:B------:R-:W-:Y:S01]  /*0250*/  STG.E.64 desc[UR4][R4.64], R2 ;  /* 0x0000000204007986 */ /* 0x000fe2000c101b04 */
[----:B------:R-:W-:Y:S05]  /*0260*/  EXIT ;  /* 0x000000000000794d */ /* 0x000fea0003800000 */
        .weak           $__internal_0_$__cuda_sm20_div_rn_f64_full
        .type           $__internal_0_$__cuda_sm20_div_rn_f64_full,@function
        .size           $__internal_0_$__cuda_sm20_div_rn_f64_full,(.L_x_8 - $__internal_0_$__cuda_sm20_div_rn_f64_full)
$__internal_0_$__cuda_sm20_div_rn_f64_full:
[C---:B------:R-:W-:Y:S01]  /*0270*/  FSETP.GEU.AND P0, PT, |R5|.reuse, 1.469367938527859385e-39, PT ;  /* 0x001000000500780b */ /* 0x040fe20003f0e200 */
[----:B------:R-:W-:Y:S01]  /*0280*/  IMAD.MOV.U32 R16, RZ, RZ, 0x1 ;  /* 0x00000001ff107424 */ /* 0x000fe200078e00ff */
[----:B------:R-:W-:Y:S01]  /*0290*/  LOP3.LUT R2, R5, 0x800fffff, RZ, 0xc0, !PT ;  /* 0x800fffff05027812 */ /* 0x000fe200078ec0ff */
[----:B------:R-:W-:Y:S01]  /*02a0*/  BSSY.RECONVERGENT B1, `(.L_x_2) ;  /* 0x0000055000017945 */ /* 0x000fe20003800200 */
[C---:B------:R-:W-:Y:S02]  /*02b0*/  FSETP.GEU.AND P2, PT, |R7|.reuse, 1.469367938527859385e-39, PT ;  /* 0x001000000700780b */ /* 0x040fe40003f4e200 */
[----:B------:R-:W-:Y:S01]  /*02c0*/  LOP3.LUT R3, R2, 0x3ff00000, RZ, 0xfc, !PT ;  /* 0x3ff0000002037812 */ /* 0x000fe200078efcff */
[----:B------:R-:W-:Y:S01]  /*02d0*/  IMAD.MOV.U32 R2, RZ, RZ, R4 ;  /* 0x000000ffff027224 */ /* 0x000fe200078e0004 */
[----:B------:R-:W-:Y:S02]  /*02e0*/  LOP3.LUT R11, R7, 0x7ff00000, RZ, 0xc0, !PT ;  /* 0x7ff00000070b7812 */ /* 0x000fe400078ec0ff */
[----:B------:R-:W-:-:S03]  /*02f0*/  LOP3.LUT R14, R5, 0x7ff00000, RZ, 0xc0, !PT ;  /* 0x7ff00000050e7812 */ /* 0x000fc600078ec0ff */
[----:B------:R-:W-:Y:S01]  /*0300*/  @!P0 DMUL R2, R4, 8.98846567431157953865e+307 ;  /* 0x7fe0000004028828 */ /* 0x000fe20000000000 */
[----:B------:R-:W-:-:S03]  /*0310*/  ISETP.GE.U32.AND P1, PT, R11, R14, PT ;  /* 0x0000000e0b00720c */ /* 0x000fc60003f26070 */
[----:B------:R-:W-:Y:S01]  /*0320*/  @!P2 LOP3.LUT R12, R5, 0x7ff00000, RZ, 0xc0, !PT ;  /* 0x7ff00000050ca812 */ /* 0x000fe200078ec0ff */
[----:B------:R-:W-:Y:S01]  /*0330*/  @!P2 IMAD.MOV.U32 R18, RZ, RZ, RZ ;  /* 0x000000ffff12a224 */ /* 0x000fe200078e00ff */
[----:B------:R-:W0:Y:S02]  /*0340*/  MUFU.RCP64H R17, R3 ;  /* 0x0000000300117308 */ /* 0x000e240000001800 */
[----:B------:R-:W-:Y:S01]  /*0350*/  @!P2 ISETP.GE.U32.AND P3, PT, R11, R12, PT ;  /* 0x0000000c0b00a20c */ /* 0x000fe20003f66070 */
[----:B------:R-:W-:-:S05]  /*0360*/  IMAD.MOV.U32 R12, RZ, RZ, 0x1ca00000 ;  /* 0x1ca00000ff0c7424 */ /* 0x000fca00078e00ff */
[----:B------:R-:W-:-:S04]  /*0370*/  @!P2 SEL R13, R12, 0x63400000, !P3 ;  /* 0x634000000c0da807 */ /* 0x000fc80005800000 */
[----:B------:R-:W-:-:S04]  /*0380*/  @!P2 LOP3.LUT R13, R13, 0x80000000, R7, 0xf8, !PT ;  /* 0x800000000d0da812 */ /* 0x000fc800078ef807 */
[----:B------:R-:W-:Y:S01]  /*0390*/  @!P2 LOP3.LUT R19, R13, 0x100000, RZ, 0xfc, !PT ;  /* 0x001000000d13a812 */ /* 0x000fe200078efcff */
[----:B0-----:R-:W-:-:S08]  /*03a0*/  DFMA R8, R16, -R2, 1 ;  /* 0x3ff000001008742b */ /* 0x001fd00000000802 */
[----:B------:R-:W-:-:S08]  /*03b0*/  DFMA R8, R8, R8, R8 ;  /* 0x000000080808722b */ /* 0x000fd00000000008 */
[----:B------:R-:W-:Y:S01]  /*03c0*/  DFMA R16, R16, R8, R16 ;  /* 0x000000081010722b */ /* 0x000fe20000000010 */
[----:B------:R-:W-:Y:S01]  /*03d0*/  SEL R9, R12, 0x63400000, !P1 ;  /* 0x634000000c097807 */ /* 0x000fe20004800000 */
[----:B------:R-:W-:-:S03]  /*03e0*/  IMAD.MOV.U32 R8, RZ, RZ, R6 ;  /* 0x000000ffff087224 */ /* 0x000fc600078e0006 */
[----:B------:R-:W-:-:S03]  /*03f0*/  LOP3.LUT R9, R9, 0x800fffff, R7, 0xf8, !PT ;  /* 0x800fffff09097812 */ /* 0x000fc600078ef807 */
[----:B------:R-:W-:-:S03]  /*0400*/  DFMA R20, R16, -R2, 1 ;  /* 0x3ff000001014742b */ /* 0x000fc60000000802 */
[----:B------:R-:W-:-:S05]  /*0410*/  @!P2 DFMA R8, R8, 2, -R18 ;  /* 0x400000000808a82b */ /* 0x000fca0000000812 */
[----:B------:R-:W-:Y:S01]  /*0420*/  DFMA R16, R16, R20, R16 ;  /* 0x000000141010722b */ /* 0x000fe20000000010 */
[----:B------:R-:W-:Y:S02]  /*0430*/  IMAD.MOV.U32 R21, RZ, RZ, R11 ;  /* 0x000000ffff157224 */ /* 0x000fe400078e000b */
[----:B------:R-:W-:Y:S01]  /*0440*/  IMAD.MOV.U32 R20, RZ, RZ, R14 ;  /* 0x000000ffff147224 */ /* 0x000fe200078e000e */
[----:B------:R-:W-:Y:S02]  /*0450*/  @!P0 LOP3.LUT R20, R3, 0x7ff00000, RZ, 0xc0, !PT ;  /* 0x7ff0000003148812 */ /* 0x000fe400078ec0ff */
[----:B------:R-:W-:Y:S02]  /*0460*/  @!P2 LOP3.LUT R21, R9, 0x7ff00000, RZ, 0xc0, !PT ;  /* 0x7ff000000915a812 */ /* 0x000fe400078ec0ff */
[----:B------:R-:W-:Y:S01]  /*0470*/  DMUL R18, R16, R8 ;  /* 0x0000000810127228 */ /* 0x000fe20000000000 */
[----:B------:R-:W-:Y:S02]  /*0480*/  VIADD R22, R20, 0xffffffff ;  /* 0xffffffff14167836 */ /* 0x000fe40000000000 */
[----:B------:R-:W-:-:S05]  /*0490*/  VIADD R13, R21, 0xffffffff ;  /* 0xffffffff150d7836 */ /* 0x000fca0000000000 */
[----:B------:R-:W-:Y:S01]  /*04a0*/  DFMA R14, R18, -R2, R8 ;  /* 0x80000002120e722b */ /* 0x000fe20000000008 */
[----:B------:R-:W-:-:S04]  /*04b0*/  ISETP.GT.U32.AND P0, PT, R13, 0x7feffffe, PT ;  /* 0x7feffffe0d00780c */ /* 0x000fc80003f04070 */
[----:B------:R-:W-:-:S03]  /*04c0*/  ISETP.GT.U32.OR P0, PT, R22, 0x7feffffe, P0 ;  /* 0x7feffffe1600780c */ /* 0x000fc60000704470 */
[----:B------:R-:W-:-:S10]  /*04d0*/  DFMA R14, R16, R14, R18 ;  /* 0x0000000e100e722b */ /* 0x000fd40000000012 */
[----:B------:R-:W-:Y:S05]  /*04e0*/  @P0 BRA `(.L_x_3) ;  /* 0x00000000006c0947 */ /* 0x000fea0003800000 */
[----:B------:R-:W-:-:S04]  /*04f0*/  LOP3.LUT R16, R5, 0x7ff00000, RZ, 0xc0, !PT ;  /* 0x7ff0000005107812 */ /* 0x000fc800078ec0ff */
[CC--:B------:R-:W-:Y:S02]  /*0500*/  VIADDMNMX R6, R11.reuse, -R16.reuse, 0xb9600000, !PT ;  /* 0xb96000000b067446 */ /* 0x0c0fe40007800910 */
[----:B------:R-:W-:Y:S02]  /*0510*/  ISETP.GE.U32.AND P0, PT, R11, R16, PT ;  /* 0x000000100b00720c */ /* 0x000fe40003f06070 */
[----:B------:R-:W-:Y:S02]  /*0520*/  VIMNMX R6, PT, PT, R6, 0x46a00000, PT ;  /* 0x46a0000006067848 */ /* 0x000fe40003fe0100 */
[----:B------:R-:W-:-:S05]  /*0530*/  SEL R11, R12, 0x63400000, !P0 ;  /* 0x634000000c0b7807 */ /* 0x000fca0004000000 */
[----:B------:R-:W-:Y:S02]  /*0540*/  IMAD.IADD R11, R6, 0x1, -R11 ;  /* 0x00000001060b7824 */ /* 0x000fe400078e0a0b */
[----:B------:R-:W-:Y:S02]  /*0550*/  IMAD.MOV.U32 R6, RZ, RZ, RZ ;  /* 0x000000ffff067224 */ /* 0x000fe400078e00ff */
[----:B------:R-:W-:-:S06]  /*0560*/  VIADD R7, R11, 0x7fe00000 ;  /* 0x7fe000000b077836 */ /* 0x000fcc0000000000 */
[----:B------:R-:W-:-:S10]  /*0570*/  DMUL R12, R14, R6 ;  /* 0x000000060e0c7228 */ /* 0x000fd40000000000 */
[----:B------:R-:W-:-:S13]  /*0580*/  FSETP.GTU.AND P0, PT, |R13|, 1.469367938527859385e-39, PT ;  /* 0x001000000d00780b */ /* 0x000fda0003f0c200 */
[----:B------:R-:W-:Y:S05]  /*0590*/  @P0 BRA `(.L_x_4) ;  /* 0x0000000000940947 */ /* 0x000fea0003800000 */
[----:B------:R-:W-:Y:S01]  /*05a0*/  DFMA R2, R14, -R2, R8 ;  /* 0x800000020e02722b */ /* 0x000fe20000000008 */
[----:B------:R-:W-:-:S09]  /*05b0*/  IMAD.MOV.U32 R6, RZ, RZ, RZ ;  /* 0x000000ffff067224 */ /* 0x000fd200078e00ff */
[C---:B------:R-:W-:Y:S02]  /*05c0*/  FSETP.NEU.AND P0, PT, R3.reuse, RZ, PT ;  /* 0x000000ff0300720b */ /* 0x040fe40003f0d000 */
[----:B------:R-:W-:-:S04]  /*05d0*/  LOP3.LUT R5, R3, 0x80000000, R5, 0x48, !PT ;  /* 0x8000000003057812 */ /* 0x000fc800078e4805 */
[----:B------:R-:W-:-:S07]  /*05e0*/  LOP3.LUT R7, R5, R7, RZ, 0xfc, !PT ;  /* 0x0000000705077212 */ /* 0x000fce00078efcff */
[----:B------:R-:W-:Y:S05]  /*05f0*/  @!P0 BRA `(.L_x_4) ;  /* 0x00000000007c8947 */ /* 0x000fea0003800000 */
[----:B------:R-:W-:Y:S01]  /*0600*/  IMAD.MOV R3, RZ, RZ, -R11 ;  /* 0x000000ffff037224 */ /* 0x000fe200078e0a0b */
[----:B------:R-:W-:Y:S01]  /*0610*/  DMUL.RP R6, R14, R6 ;  /* 0x000000060e067228 */ /* 0x000fe20000008000 */
[----:B------:R-:W-:Y:S01]  /*0620*/  IMAD.MOV.U32 R2, RZ, RZ, RZ ;  /* 0x000000ffff027224 */ /* 0x000fe200078e00ff */
[----:B------:R-:W-:-:S05]  /*0630*/  IADD3 R11, PT, PT, -R11, -0x43300000, RZ ;  /* 0xbcd000000b0b7810 */ /* 0x000fca0007ffe1ff */
[----:B------:R-:W-:-:S03]  /*0640*/  DFMA R2, R12, -R2, R14 ;  /* 0x800000020c02722b */ /* 0x000fc6000000000e */
[----:B------:R-:W-:-:S07]  /*0650*/  LOP3.LUT R5, R7, R5, RZ, 0x3c, !PT ;  /* 0x0000000507057212 */ /* 0x000fce00078e3cff */
[----:B------:R-:W-:-:S04]  /*0660*/  FSETP.NEU.AND P0, PT, |R3|, R11, PT ;  /* 0x0000000b0300720b */ /* 0x000fc80003f0d200 */
[----:B------:R-:W-:Y:S02]  /*0670*/  FSEL R12, R6, R12, !P0 ;  /* 0x0000000c060c7208 */ /* 0x000fe40004000000 */
[----:B------:R-:W-:Y:S01]  /*0680*/  FSEL R13, R5, R13, !P0 ;  /* 0x0000000d050d7208 */ /* 0x000fe20004000000 */
[----:B------:R-:W-:Y:S06]  /*0690*/  BRA `(.L_x_4) ;  /* 0x0000000000547947 */ /* 0x000fec0003800000 */
.L_x_3:
[----:B------:R-:W-:-:S14]  /*06a0*/  DSETP.NAN.AND P0, PT, R6, R6, PT ;  /* 0x000000060600722a */ /* 0x000fdc0003f08000 */
[----:B------:R-:W-:Y:S05]  /*06b0*/  @P0 BRA `(.L_x_5) ;  /* 0x0000000000440947 */ /* 0x000fea0003800000 */
[----:B------:R-:W-:-:S14]  /*06c0*/  DSETP.NAN.AND P0, PT, R4, R4, PT ;  /* 0x000000040400722a */ /* 0x000fdc0003f08000 */
[----:B------:R-:W-:Y:S05]  /*06d0*/  @P0 BRA `(.L_x_6) ;  /* 0x0000000000300947 */ /* 0x000fea0003800000 */
[----:B------:R-:W-:Y:S01]  /*06e0*/  ISETP.NE.AND P0, PT, R21, R20, PT ;  /* 0x000000141500720c */ /* 0x000fe20003f05270 */
[----:B------:R-:W-:Y:S02]  /*06f0*/  IMAD.MOV.U32 R12, RZ, RZ, 0x0 ;  /* 0x00000000ff0c7424 */ /* 0x000fe400078e00ff */
[----:B------:R-:W-:-:S10]  /*0700*/  IMAD.MOV.U32 R13, RZ, RZ, -0x80000 ;  /* 0xfff80000ff0d7424 */ /* 0x000fd400078e00ff */
[----:B------:R-:W-:Y:S05]  /*0710*/  @!P0 BRA `(.L_x_4) ;  /* 0x0000000000348947 */ /* 0x000fea0003800000 */
[----:B------:R-:W-:Y:S02]  /*0720*/  ISETP.NE.AND P0, PT, R21, 0x7ff00000, PT ;  /* 0x7ff000001500780c */ /* 0x000fe40003f05270 */
[----:B------:R-:W-:Y:S02]  /*0730*/  LOP3.LUT R13, R7, 0x80000000, R5, 0x48, !PT ;  /* 0x80000000070d7812 */ /* 0x000fe400078e4805 */
[----:B------:R-:W-:-:S13]  /*0740*/  ISETP.EQ.OR P0, PT, R20, RZ, !P0 ;  /* 0x000000ff1400720c */ /* 0x000fda0004702670 */
[----:B------:R-:W-:Y:S01]  /*0750*/  @P0 LOP3.LUT R2, R13, 0x7ff00000, RZ, 0xfc, !PT ;  /* 0x7ff000000d020812 */ /* 0x000fe200078efcff */
[----:B------:R-:W-:Y:S02]  /*0760*/  @!P0 IMAD.MOV.U32 R12, RZ, RZ, RZ ;  /* 0x000000ffff0c8224 */ /* 0x000fe400078e00ff */
[----:B------:R-:W-:Y:S02]  /*0770*/  @P0 IMAD.MOV.U32 R12, RZ, RZ, RZ ;  /* 0x000000ffff0c0224 */ /* 0x000fe400078e00ff */
[----:B------:R-:W-:Y:S01]  /*0780*/  @P0 IMAD.MOV.U32 R13, RZ, RZ, R2 ;  /* 0x000000ffff0d0224 */ /* 0x000fe200078e0002 */
[----:B------:R-:W-:Y:S06]  /*0790*/  BRA `(.L_x_4) ;  /* 0x0000000000147947 */ /* 0x000fec0003800000 */
.L_x_6:
[----:B------:R-:W-:Y:S01]  /*07a0*/  LOP3.LUT R13, R5, 0x80000, RZ, 0xfc, !PT ;  /* 0x00080000050d7812 */ /* 0x000fe200078efcff */
[----:B------:R-:W-:Y:S01]  /*07b0*/  IMAD.MOV.U32 R12, RZ, RZ, R4 ;  /* 0x000000ffff0c7224 */ /* 0x000fe200078e0004 */
[----:B------:R-:W-:Y:S06]  /*07c0*/  BRA `(.L_x_4) ;  /* 0x0000000000087947 */ /* 0x000fec0003800000 */
.L_x_5:
[----:B------:R-:W-:Y:S01]  /*07d0*/  LOP3.LUT R13, R7, 0x80000, RZ, 0xfc, !PT ;  /* 0x00080000070d7812 */ /* 0x000fe200078efcff */
[----:B------:R-:W-:-:S07]  /*07e0*/  IMAD.MOV.U32 R12, RZ, RZ, R6 ;  /* 0x000000ffff0c7224 */ /* 0x000fce00078e0006 */
.L_x_4:
[----:B------:R-:W-:Y:S05]  /*07f0*/  BSYNC.RECONVERGENT B1 ;  /* 0x0000000000017941 */ /* 0x000fea0003800200 */
.L_x_2:
[----:B------:R-:W-:Y:S02]  /*0800*/  IMAD.MOV.U32 R11, RZ, RZ, 0x0 ;  /* 0x00000000ff0b7424 */ /* 0x000fe400078e00ff */
[----:B------:R-:W-:Y:S02]  /*0810*/  IMAD.MOV.U32 R2, RZ, RZ, R12 ;  /* 0x000000ffff027224 */ /* 0x000fe400078e000c */
[----:B------:R-:W-:Y:S01]  /*0820*/  IMAD.MOV.U32 R3, RZ, RZ, R13 ;  /* 0x000000ffff037224 */ /* 0x000fe200078e000d */
[----:B------:R-:W-:Y:S06]  /*0830*/  RET.REL.NODEC R10 `(_Z7kernel1PPdS_S_i) ;  /* 0xfffffff40af07950 */ /* 0x000fec0003c3ffff */
.L_x_7:
[----:B------:R-:W-:-:S00]  /*0840*/  BRA `(.L_x_7) ;  /* 0xfffffffc00fc7947 */ /* 0x000fc0000383ffff */
[----:B------:R-:W-:-:S00]  /*0850*/  NOP ;  /* 0x0000000000007918 */ /* 0x000fc00000000000 */
        /* <DEDUP_REMOVED lines=10> */
.L_x_8:


//--------------------- .nv.shared.reserved.0     --------------------------
	.section	.nv.shared.reserved.0,"aw",@nobits
	.weak		__nv_reservedSMEM_offset_0_alias
	.size		__nv_reservedSMEM_offset_0_alias, 0, 64
	.other		__nv_reservedSMEM_offset_0_alias,@"STO_CUDA_RESERVED_SHARED STV_DEFAULT"
__nv_reservedSMEM_offset_0_alias:
	.zero		0
	.zero		64


//--------------------- .nv.constant0._Z7kernel1PPdS_S_i --------------------------
	.section	.nv.constant0._Z7kernel1PPdS_S_i,"a",@progbits
	.sectionflags	@""
	.align	4
.nv.constant0._Z7kernel1PPdS_S_i:
	.zero		924


//--------------------- SYMBOLS --------------------------

	.type		.nv.reservedSmem.offset0,@object
	.size		.nv.reservedSmem.offset0,0x4
